//
// Generated by NVIDIA NVVM Compiler
//
// Compiler Build ID: CL-36424714
// Cuda compilation tools, release 13.0, V13.0.88
// Based on NVVM 20.0.0
//

.version 9.0
.target sm_100
.address_size 64

	// .globl	_Z17convolutionKernelPfS_ii
.const .align 4 .b8 d_K[100];
// _ZZ26convolutionKernelOptimizedPfS_iiE8shared_A has been demoted

.visible .entry _Z17convolutionKernelPfS_ii(
	.param .u64 .ptr .align 1 _Z17convolutionKernelPfS_ii_param_0,
	.param .u64 .ptr .align 1 _Z17convolutionKernelPfS_ii_param_1,
	.param .u32 _Z17convolutionKernelPfS_ii_param_2,
	.param .u32 _Z17convolutionKernelPfS_ii_param_3
)
{
	.reg .pred 	%p<117>;
	.reg .b32 	%r<55>;
	.reg .b32 	%f<127>;
	.reg .b64 	%rd<38>;

	ld.param.u64 	%rd9, [_Z17convolutionKernelPfS_ii_param_0];
	ld.param.u64 	%rd8, [_Z17convolutionKernelPfS_ii_param_1];
	ld.param.u32 	%r14, [_Z17convolutionKernelPfS_ii_param_2];
	ld.param.u32 	%r15, [_Z17convolutionKernelPfS_ii_param_3];
	cvta.to.global.u64 	%rd1, %rd9;
	mov.u32 	%r16, %ctaid.x;
	mov.u32 	%r17, %ntid.x;
	mov.u32 	%r18, %tid.x;
	mad.lo.s32 	%r19, %r16, %r17, %r18;
	mov.u32 	%r21, %ctaid.y;
	mov.u32 	%r22, %ntid.y;
	mov.u32 	%r23, %tid.y;
	mad.lo.s32 	%r24, %r21, %r22, %r23;
	add.s32 	%r25, %r24, -2;
	setp.gt.u32 	%p5, %r24, 1;
	setp.lt.s32 	%p6, %r25, %r14;
	and.pred  	%p1, %p5, %p6;
	not.pred 	%p7, %p1;
	mul.lo.s32 	%r2, %r25, %r15;
	add.s32 	%r3, %r19, -2;
	setp.lt.s32 	%p8, %r19, 2;
	or.pred  	%p9, %p7, %p8;
	setp.ge.s32 	%p10, %r3, %r15;
	cvt.s64.s32 	%rd10, %r2;
	cvt.s64.s32 	%rd2, %r19;
	add.s64 	%rd11, %rd2, %rd10;
	shl.b64 	%rd12, %rd11, 2;
	add.s64 	%rd3, %rd1, %rd12;
	mov.f32 	%f103, 0f00000000;
	or.pred  	%p11, %p9, %p10;
	@%p11 bra 	$L__BB0_2;
	ld.const.f32 	%f52, [d_K];
	ld.global.f32 	%f53, [%rd3+-8];
	fma.rn.f32 	%f103, %f52, %f53, 0f00000000;
$L__BB0_2:
	cvt.u32.u64 	%r26, %rd2;
	setp.gt.s32 	%p12, %r26, 0;
	setp.le.s32 	%p13, %r26, %r15;
	and.pred  	%p2, %p12, %p13;
	and.pred  	%p14, %p2, %p1;
	not.pred 	%p15, %p14;
	@%p15 bra 	$L__BB0_4;
	ld.const.f32 	%f54, [d_K+4];
	ld.global.f32 	%f55, [%rd3+-4];
	fma.rn.f32 	%f103, %f54, %f55, %f103;
$L__BB0_4:
	setp.gt.s32 	%p16, %r26, -1;
	setp.lt.s32 	%p17, %r26, %r15;
	and.pred  	%p3, %p16, %p17;
	and.pred  	%p18, %p3, %p1;
	not.pred 	%p19, %p18;
	@%p19 bra 	$L__BB0_6;
	ld.const.f32 	%f56, [d_K+8];
	add.s32 	%r29, %r26, %r2;
	mul.wide.s32 	%rd13, %r29, 4;
	add.s64 	%rd14, %rd1, %rd13;
	ld.global.f32 	%f57, [%rd14];
	fma.rn.f32 	%f103, %f56, %f57, %f103;
$L__BB0_6:
	add.s32 	%r4, %r26, 1;
	setp.lt.s32 	%p20, %r26, -1;
	or.pred  	%p22, %p7, %p20;
	setp.ge.s32 	%p23, %r4, %r15;
	or.pred  	%p24, %p22, %p23;
	@%p24 bra 	$L__BB0_8;
	ld.const.f32 	%f58, [d_K+12];
	ld.global.f32 	%f59, [%rd3+4];
	fma.rn.f32 	%f103, %f58, %f59, %f103;
$L__BB0_8:
	add.s32 	%r5, %r26, 2;
	setp.lt.s32 	%p25, %r26, -2;
	or.pred  	%p27, %p7, %p25;
	setp.ge.s32 	%p28, %r5, %r15;
	or.pred  	%p29, %p27, %p28;
	@%p29 bra 	$L__BB0_10;
	ld.const.f32 	%f60, [d_K+16];
	ld.global.f32 	%f61, [%rd3+8];
	fma.rn.f32 	%f103, %f60, %f61, %f103;
$L__BB0_10:
	setp.ge.s32 	%p30, %r3, %r15;
	setp.lt.s32 	%p31, %r26, 2;
	setp.ne.s32 	%p32, %r24, 0;
	setp.le.s32 	%p33, %r24, %r14;
	and.pred  	%p4, %p32, %p33;
	not.pred 	%p34, %p4;
	add.s32 	%r6, %r2, %r15;
	or.pred  	%p35, %p34, %p31;
	cvt.s64.s32 	%rd15, %r6;
	add.s64 	%rd16, %rd2, %rd15;
	shl.b64 	%rd17, %rd16, 2;
	add.s64 	%rd4, %rd1, %rd17;
	or.pred  	%p36, %p35, %p30;
	@%p36 bra 	$L__BB0_12;
	ld.const.f32 	%f62, [d_K+20];
	ld.global.f32 	%f63, [%rd4+-8];
	fma.rn.f32 	%f103, %f62, %f63, %f103;
$L__BB0_12:
	and.pred  	%p37, %p2, %p4;
	not.pred 	%p38, %p37;
	@%p38 bra 	$L__BB0_14;
	ld.const.f32 	%f64, [d_K+24];
	ld.global.f32 	%f65, [%rd4+-4];
	fma.rn.f32 	%f103, %f64, %f65, %f103;
$L__BB0_14:
	and.pred  	%p39, %p3, %p4;
	not.pred 	%p40, %p39;
	@%p40 bra 	$L__BB0_16;
	ld.const.f32 	%f66, [d_K+28];
	add.s32 	%r34, %r26, %r6;
	mul.wide.s32 	%rd18, %r34, 4;
	add.s64 	%rd19, %rd1, %rd18;
	ld.global.f32 	%f67, [%rd19];
	fma.rn.f32 	%f103, %f66, %f67, %f103;
$L__BB0_16:
	setp.ge.s32 	%p41, %r4, %r15;
	setp.lt.s32 	%p42, %r26, -1;
	not.pred 	%p43, %p4;
	or.pred  	%p44, %p43, %p42;
	or.pred  	%p45, %p44, %p41;
	@%p45 bra 	$L__BB0_18;
	ld.const.f32 	%f68, [d_K+32];
	ld.global.f32 	%f69, [%rd4+4];
	fma.rn.f32 	%f103, %f68, %f69, %f103;
$L__BB0_18:
	setp.ge.s32 	%p46, %r5, %r15;
	setp.lt.s32 	%p47, %r26, -2;
	or.pred  	%p49, %p43, %p47;
	or.pred  	%p50, %p49, %p46;
	@%p50 bra 	$L__BB0_20;
	ld.const.f32 	%f70, [d_K+36];
	ld.global.f32 	%f71, [%rd4+8];
	fma.rn.f32 	%f103, %f70, %f71, %f103;
$L__BB0_20:
	setp.ge.s32 	%p51, %r3, %r15;
	setp.lt.s32 	%p52, %r26, 2;
	setp.ge.s32 	%p53, %r24, %r14;
	add.s32 	%r7, %r6, %r15;
	or.pred  	%p54, %p53, %p51;
	cvt.s64.s32 	%rd20, %r7;
	add.s64 	%rd21, %rd2, %rd20;
	shl.b64 	%rd22, %rd21, 2;
	add.s64 	%rd5, %rd1, %rd22;
	or.pred  	%p55, %p54, %p52;
	@%p55 bra 	$L__BB0_22;
	ld.const.f32 	%f72, [d_K+40];
	ld.global.f32 	%f73, [%rd5+-8];
	fma.rn.f32 	%f103, %f72, %f73, %f103;
$L__BB0_22:
	setp.ge.s32 	%p56, %r24, %r14;
	not.pred 	%p57, %p2;
	or.pred  	%p58, %p57, %p56;
	@%p58 bra 	$L__BB0_24;
	ld.const.f32 	%f74, [d_K+44];
	ld.global.f32 	%f75, [%rd5+-4];
	fma.rn.f32 	%f103, %f74, %f75, %f103;
$L__BB0_24:
	setp.ge.s32 	%p59, %r24, %r14;
	not.pred 	%p60, %p3;
	or.pred  	%p61, %p60, %p59;
	@%p61 bra 	$L__BB0_26;
	ld.const.f32 	%f76, [d_K+48];
	add.s32 	%r39, %r26, %r7;
	mul.wide.s32 	%rd23, %r39, 4;
	add.s64 	%rd24, %rd1, %rd23;
	ld.global.f32 	%f77, [%rd24];
	fma.rn.f32 	%f103, %f76, %f77, %f103;
$L__BB0_26:
	setp.ge.s32 	%p62, %r24, %r14;
	setp.ge.s32 	%p63, %r4, %r15;
	setp.lt.s32 	%p64, %r26, -1;
	or.pred  	%p65, %p62, %p63;
	or.pred  	%p66, %p65, %p64;
	@%p66 bra 	$L__BB0_28;
	ld.const.f32 	%f78, [d_K+52];
	ld.global.f32 	%f79, [%rd5+4];
	fma.rn.f32 	%f103, %f78, %f79, %f103;
$L__BB0_28:
	setp.ge.s32 	%p67, %r24, %r14;
	setp.ge.s32 	%p68, %r5, %r15;
	setp.lt.s32 	%p69, %r26, -2;
	or.pred  	%p70, %p67, %p68;
	or.pred  	%p71, %p70, %p69;
	@%p71 bra 	$L__BB0_30;
	ld.const.f32 	%f80, [d_K+56];
	ld.global.f32 	%f81, [%rd5+8];
	fma.rn.f32 	%f103, %f80, %f81, %f103;
$L__BB0_30:
	setp.ge.s32 	%p72, %r3, %r15;
	setp.lt.s32 	%p73, %r26, 2;
	add.s32 	%r8, %r24, 1;
	setp.ge.s32 	%p74, %r8, %r14;
	add.s32 	%r9, %r7, %r15;
	or.pred  	%p75, %p74, %p72;
	cvt.s64.s32 	%rd25, %r9;
	add.s64 	%rd26, %rd2, %rd25;
	shl.b64 	%rd27, %rd26, 2;
	add.s64 	%rd6, %rd1, %rd27;
	or.pred  	%p76, %p75, %p73;
	@%p76 bra 	$L__BB0_32;
	ld.const.f32 	%f82, [d_K+60];
	ld.global.f32 	%f83, [%rd6+-8];
	fma.rn.f32 	%f103, %f82, %f83, %f103;
$L__BB0_32:
	setp.ge.s32 	%p77, %r8, %r14;
	or.pred  	%p79, %p57, %p77;
	@%p79 bra 	$L__BB0_34;
	ld.const.f32 	%f84, [d_K+64];
	ld.global.f32 	%f85, [%rd6+-4];
	fma.rn.f32 	%f103, %f84, %f85, %f103;
$L__BB0_34:
	setp.ge.s32 	%p80, %r8, %r14;
	not.pred 	%p81, %p3;
	or.pred  	%p82, %p81, %p80;
	@%p82 bra 	$L__BB0_36;
	ld.const.f32 	%f86, [d_K+68];
	add.s32 	%r44, %r26, %r9;
	mul.wide.s32 	%rd28, %r44, 4;
	add.s64 	%rd29, %rd1, %rd28;
	ld.global.f32 	%f87, [%rd29];
	fma.rn.f32 	%f103, %f86, %f87, %f103;
$L__BB0_36:
	setp.ge.s32 	%p83, %r8, %r14;
	setp.ge.s32 	%p84, %r4, %r15;
	setp.lt.s32 	%p85, %r26, -1;
	or.pred  	%p86, %p83, %p84;
	or.pred  	%p87, %p86, %p85;
	@%p87 bra 	$L__BB0_38;
	ld.const.f32 	%f88, [d_K+72];
	ld.global.f32 	%f89, [%rd6+4];
	fma.rn.f32 	%f103, %f88, %f89, %f103;
$L__BB0_38:
	setp.ge.s32 	%p88, %r8, %r14;
	setp.ge.s32 	%p89, %r5, %r15;
	setp.lt.s32 	%p90, %r26, -2;
	or.pred  	%p91, %p88, %p89;
	or.pred  	%p92, %p91, %p90;
	@%p92 bra 	$L__BB0_40;
	ld.const.f32 	%f90, [d_K+76];
	ld.global.f32 	%f91, [%rd6+8];
	fma.rn.f32 	%f103, %f90, %f91, %f103;
$L__BB0_40:
	setp.ge.s32 	%p93, %r3, %r15;
	setp.lt.s32 	%p94, %r26, 2;
	add.s32 	%r10, %r24, 2;
	setp.ge.s32 	%p95, %r10, %r14;
	add.s32 	%r11, %r9, %r15;
	or.pred  	%p96, %p95, %p93;
	cvt.s64.s32 	%rd30, %r11;
	add.s64 	%rd31, %rd2, %rd30;
	shl.b64 	%rd32, %rd31, 2;
	add.s64 	%rd7, %rd1, %rd32;
	or.pred  	%p97, %p96, %p94;
	@%p97 bra 	$L__BB0_42;
	ld.const.f32 	%f92, [d_K+80];
	ld.global.f32 	%f93, [%rd7+-8];
	fma.rn.f32 	%f103, %f92, %f93, %f103;
$L__BB0_42:
	setp.ge.s32 	%p98, %r10, %r14;
	or.pred  	%p100, %p57, %p98;
	@%p100 bra 	$L__BB0_44;
	ld.const.f32 	%f94, [d_K+84];
	ld.global.f32 	%f95, [%rd7+-4];
	fma.rn.f32 	%f103, %f94, %f95, %f103;
$L__BB0_44:
	setp.ge.s32 	%p101, %r10, %r14;
	or.pred  	%p103, %p81, %p101;
	@%p103 bra 	$L__BB0_46;
	ld.const.f32 	%f96, [d_K+88];
	add.s32 	%r49, %r26, %r11;
	mul.wide.s32 	%rd33, %r49, 4;
	add.s64 	%rd34, %rd1, %rd33;
	ld.global.f32 	%f97, [%rd34];
	fma.rn.f32 	%f103, %f96, %f97, %f103;
$L__BB0_46:
	setp.ge.s32 	%p104, %r10, %r14;
	setp.ge.s32 	%p105, %r4, %r15;
	setp.lt.s32 	%p106, %r26, -1;
	or.pred  	%p107, %p104, %p105;
	or.pred  	%p108, %p107, %p106;
	@%p108 bra 	$L__BB0_48;
	ld.const.f32 	%f98, [d_K+92];
	ld.global.f32 	%f99, [%rd7+4];
	fma.rn.f32 	%f103, %f98, %f99, %f103;
$L__BB0_48:
	setp.ge.s32 	%p109, %r10, %r14;
	setp.ge.s32 	%p110, %r5, %r15;
	setp.lt.s32 	%p111, %r26, -2;
	or.pred  	%p112, %p109, %p110;
	or.pred  	%p113, %p112, %p111;
	@%p113 bra 	$L__BB0_50;
	ld.const.f32 	%f100, [d_K+96];
	ld.global.f32 	%f101, [%rd7+8];
	fma.rn.f32 	%f103, %f100, %f101, %f103;
$L__BB0_50:
	setp.ge.s32 	%p114, %r24, %r14;
	setp.ge.s32 	%p115, %r26, %r15;
	or.pred  	%p116, %p115, %p114;
	@%p116 bra 	$L__BB0_52;
	add.s32 	%r54, %r7, %r26;
	cvta.to.global.u64 	%rd35, %rd8;
	mul.wide.s32 	%rd36, %r54, 4;
	add.s64 	%rd37, %rd35, %rd36;
	st.global.f32 	[%rd37], %f103;
$L__BB0_52:
	ret;

}
	// .globl	_Z26convolutionKernelOptimizedPfS_ii
.visible .entry _Z26convolutionKernelOptimizedPfS_ii(
	.param .u64 .ptr .align 1 _Z26convolutionKernelOptimizedPfS_ii_param_0,
	.param .u64 .ptr .align 1 _Z26convolutionKernelOptimizedPfS_ii_param_1,
	.param .u32 _Z26convolutionKernelOptimizedPfS_ii_param_2,
	.param .u32 _Z26convolutionKernelOptimizedPfS_ii_param_3
)
{
	.reg .pred 	%p<12>;
	.reg .b32 	%r<27>;
	.reg .b32 	%f<77>;
	.reg .b64 	%rd<12>;
	// demoted variable
	.shared .align 4 .b8 _ZZ26convolutionKernelOptimizedPfS_iiE8shared_A[256];
	ld.param.u64 	%rd1, [_Z26convolutionKernelOptimizedPfS_ii_param_0];
	ld.param.u64 	%rd2, [_Z26convolutionKernelOptimizedPfS_ii_param_1];
	ld.param.u32 	%r9, [_Z26convolutionKernelOptimizedPfS_ii_param_2];
	ld.param.u32 	%r10, [_Z26convolutionKernelOptimizedPfS_ii_param_3];
	mov.u32 	%r1, %tid.x;
	mov.u32 	%r2, %tid.y;
	mov.u32 	%r11, %ctaid.y;
	shl.b32 	%r12, %r11, 2;
	add.s32 	%r13, %r12, %r2;
	mov.u32 	%r14, %ctaid.x;
	shl.b32 	%r15, %r14, 2;
	add.s32 	%r16, %r15, %r1;
	add.s32 	%r5, %r13, -2;
	add.s32 	%r17, %r16, -2;
	setp.lt.u32 	%p1, %r13, 2;
	setp.ge.s32 	%p2, %r5, %r9;
	or.pred  	%p3, %p1, %p2;
	setp.lt.s32 	%p4, %r16, 2;
	or.pred  	%p5, %p4, %p3;
	setp.ge.s32 	%p6, %r17, %r10;
	shl.b32 	%r18, %r2, 5;
	mov.u32 	%r19, _ZZ26convolutionKernelOptimizedPfS_iiE8shared_A;
	add.s32 	%r20, %r19, %r18;
	shl.b32 	%r21, %r1, 2;
	add.s32 	%r6, %r20, %r21;
	or.pred  	%p7, %p5, %p6;
	@%p7 bra 	$L__BB1_2;
	cvta.to.global.u64 	%rd3, %rd1;
	mul.lo.s32 	%r23, %r10, %r5;
	cvt.s64.s32 	%rd4, %r23;
	cvt.u64.u32 	%rd5, %r16;
	add.s64 	%rd6, %rd4, %rd5;
	shl.b64 	%rd7, %rd6, 2;
	add.s64 	%rd8, %rd3, %rd7;
	ld.global.f32 	%f2, [%rd8+-8];
	st.shared.f32 	[%r6], %f2;
	bra.uni 	$L__BB1_3;
$L__BB1_2:
	mov.b32 	%r22, 0;
	st.shared.u32 	[%r6], %r22;
$L__BB1_3:
	bar.sync 	0;
	or.b32  	%r24, %r2, %r1;
	and.b32  	%r25, %r24, 1020;
	setp.ne.s32 	%p8, %r25, 0;
	@%p8 bra 	$L__BB1_6;
	ld.const.f32 	%f3, [d_K];
	ld.shared.f32 	%f4, [%r6];
	fma.rn.f32 	%f5, %f3, %f4, 0f00000000;
	ld.const.f32 	%f6, [d_K+4];
	ld.shared.f32 	%f7, [%r6+4];
	fma.rn.f32 	%f8, %f6, %f7, %f5;
	ld.const.f32 	%f9, [d_K+8];
	ld.shared.f32 	%f10, [%r6+8];
	fma.rn.f32 	%f11, %f9, %f10, %f8;
	ld.const.f32 	%f12, [d_K+12];
	ld.shared.f32 	%f13, [%r6+12];
	fma.rn.f32 	%f14, %f12, %f13, %f11;
	ld.const.f32 	%f15, [d_K+16];
	ld.shared.f32 	%f16, [%r6+16];
	fma.rn.f32 	%f17, %f15, %f16, %f14;
	ld.const.f32 	%f18, [d_K+20];
	ld.shared.f32 	%f19, [%r6+32];
	fma.rn.f32 	%f20, %f18, %f19, %f17;
	ld.const.f32 	%f21, [d_K+24];
	ld.shared.f32 	%f22, [%r6+36];
	fma.rn.f32 	%f23, %f21, %f22, %f20;
	ld.const.f32 	%f24, [d_K+28];
	ld.shared.f32 	%f25, [%r6+40];
	fma.rn.f32 	%f26, %f24, %f25, %f23;
	ld.const.f32 	%f27, [d_K+32];
	ld.shared.f32 	%f28, [%r6+44];
	fma.rn.f32 	%f29, %f27, %f28, %f26;
	ld.const.f32 	%f30, [d_K+36];
	ld.shared.f32 	%f31, [%r6+48];
	fma.rn.f32 	%f32, %f30, %f31, %f29;
	ld.const.f32 	%f33, [d_K+40];
	ld.shared.f32 	%f34, [%r6+64];
	fma.rn.f32 	%f35, %f33, %f34, %f32;
	ld.const.f32 	%f36, [d_K+44];
	ld.shared.f32 	%f37, [%r6+68];
	fma.rn.f32 	%f38, %f36, %f37, %f35;
	ld.const.f32 	%f39, [d_K+48];
	ld.shared.f32 	%f40, [%r6+72];
	fma.rn.f32 	%f41, %f39, %f40, %f38;
	ld.const.f32 	%f42, [d_K+52];
	ld.shared.f32 	%f43, [%r6+76];
	fma.rn.f32 	%f44, %f42, %f43, %f41;
	ld.const.f32 	%f45, [d_K+56];
	ld.shared.f32 	%f46, [%r6+80];
	fma.rn.f32 	%f47, %f45, %f46, %f44;
	ld.const.f32 	%f48, [d_K+60];
	ld.shared.f32 	%f49, [%r6+96];
	fma.rn.f32 	%f50, %f48, %f49, %f47;
	ld.const.f32 	%f51, [d_K+64];
	ld.shared.f32 	%f52, [%r6+100];
	fma.rn.f32 	%f53, %f51, %f52, %f50;
	ld.const.f32 	%f54, [d_K+68];
	ld.shared.f32 	%f55, [%r6+104];
	fma.rn.f32 	%f56, %f54, %f55, %f53;
	ld.const.f32 	%f57, [d_K+72];
	ld.shared.f32 	%f58, [%r6+108];
	fma.rn.f32 	%f59, %f57, %f58, %f56;
	ld.const.f32 	%f60, [d_K+76];
	ld.shared.f32 	%f61, [%r6+112];
	fma.rn.f32 	%f62, %f60, %f61, %f59;
	ld.const.f32 	%f63, [d_K+80];
	ld.shared.f32 	%f64, [%r6+128];
	fma.rn.f32 	%f65, %f63, %f64, %f62;
	ld.const.f32 	%f66, [d_K+84];
	ld.shared.f32 	%f67, [%r6+132];
	fma.rn.f32 	%f68, %f66, %f67, %f65;
	ld.const.f32 	%f69, [d_K+88];
	ld.shared.f32 	%f70, [%r6+136];
	fma.rn.f32 	%f71, %f69, %f70, %f68;
	ld.const.f32 	%f72, [d_K+92];
	ld.shared.f32 	%f73, [%r6+140];
	fma.rn.f32 	%f74, %f72, %f73, %f71;
	ld.const.f32 	%f75, [d_K+96];
	ld.shared.f32 	%f76, [%r6+144];
	fma.rn.f32 	%f1, %f75, %f76, %f74;
	setp.ge.s32 	%p9, %r13, %r9;
	setp.ge.s32 	%p10, %r16, %r10;
	or.pred  	%p11, %p9, %p10;
	@%p11 bra 	$L__BB1_6;
	mad.lo.s32 	%r26, %r10, %r13, %r16;
	cvta.to.global.u64 	%rd9, %rd2;
	mul.wide.s32 	%rd10, %r26, 4;
	add.s64 	%rd11, %rd9, %rd10;
	st.global.f32 	[%rd11], %f1;
$L__BB1_6:
	ret;

}


// ===== COMPILED SASS (sm_100) =====

	.target	sm_100

	.elftype	@"ET_EXEC"


//--------------------- .note.nv.tkinfo           --------------------------
	.section	.note.nv.tkinfo,"",@"SHT_NOTE"
	.sectionflags	@"SHF_NOTE_NV_TKINFO"
	.tkinfo
        /*0018*/ 	.word	0x00000002
        /*0030*/ 	.string	""
        /*0030*/ 	.string	"ptxas"
        /*0030*/ 	.string	"Cuda compilation tools, release 13.0, V13.0.88"
        /*0030*/ 	.string	"Build cuda_13.0.r13.0/compiler.36424714_0"
        /*0030*/ 	.string	"-arch sm_100 -m 64 "



//--------------------- .note.nv.cuinfo           --------------------------
	.section	.note.nv.cuinfo,"",@"SHT_NOTE"
	.sectionflags	@"SHF_NOTE_NV_CUINFO"
        /*0018*/ 	.short	0x0002
        /*001a*/ 	.short	0x0064
        /*001c*/ 	.short	0x0082
	.zero		2


//--------------------- .nv.info                  --------------------------
	.section	.nv.info,"",@"SHT_CUDA_INFO"
	.align	4


	//----- nvinfo : EIATTR_REGCOUNT
	.align		4
        /*0000*/ 	.byte	0x04, 0x2f
        /*0002*/ 	.short	(.L_2 - .L_1)
	.align		4
.L_1:
        /*0004*/ 	.word	index@(_Z17convolutionKernelPfS_ii)
        /*0008*/ 	.word	0x00000018


	//----- nvinfo : EIATTR_FRAME_SIZE
	.align		4
.L_2:
        /*000c*/ 	.byte	0x04, 0x11
        /*000e*/ 	.short	(.L_4 - .L_3)
	.align		4
.L_3:
        /*0010*/ 	.word	index@(_Z17convolutionKernelPfS_ii)
        /*0014*/ 	.word	0x00000000


	//----- nvinfo : EIATTR_REGCOUNT
	.align		4
.L_4:
        /*0018*/ 	.byte	0x04, 0x2f
        /*001a*/ 	.short	(.L_6 - .L_5)
	.align		4
.L_5:
        /*001c*/ 	.word	index@(_Z26convolutionKernelOptimizedPfS_ii)
        /*0020*/ 	.word	0x00000013


	//----- nvinfo : EIATTR_FRAME_SIZE
	.align		4
.L_6:
        /*0024*/ 	.byte	0x04, 0x11
        /*0026*/ 	.short	(.L_8 - .L_7)
	.align		4
.L_7:
        /*0028*/ 	.word	index@(_Z26convolutionKernelOptimizedPfS_ii)
        /*002c*/ 	.word	0x00000000


	//----- nvinfo : EIATTR_MIN_STACK_SIZE
	.align		4
.L_8:
        /*0030*/ 	.byte	0x04, 0x12
        /*0032*/ 	.short	(.L_10 - .L_9)
	.align		4
.L_9:
        /*0034*/ 	.word	index@(_Z26convolutionKernelOptimizedPfS_ii)
        /*0038*/ 	.word	0x00000000


	//----- nvinfo : EIATTR_MIN_STACK_SIZE
	.align		4
.L_10:
        /*003c*/ 	.byte	0x04, 0x12
        /*003e*/ 	.short	(.L_12 - .L_11)
	.align		4
.L_11:
        /*0040*/ 	.word	index@(_Z17convolutionKernelPfS_ii)
        /*0044*/ 	.word	0x00000000
.L_12:


//--------------------- .nv.compat                --------------------------
	.section	.nv.compat,"",@"SHT_CUDA_COMPAT_INFO"
	.align	4
        /*0000*/ 	.byte	0x02, 0x09, 0x00, 0x00, 0x02, 0x02, 0x01, 0x00, 0x02, 0x05, 0x05, 0x00, 0x03, 0x07, 0x01, 0x01
        /*0010*/ 	.byte	0x02, 0x03, 0x00, 0x00, 0x02, 0x06, 0x01, 0x00, 0x04, 0x0b, 0x08, 0x00, 0x09, 0x00, 0x00, 0x00
        /*0020*/ 	.byte	0x00, 0x00, 0x00, 0x00


//--------------------- .nv.info._Z26convolutionKernelOptimizedPfS_ii --------------------------
	.section	.nv.info._Z26convolutionKernelOptimizedPfS_ii,"",@"SHT_CUDA_INFO"
	.sectionflags	@""
	.align	4


	//----- nvinfo : EIATTR_CUDA_API_VERSION
	.align		4
        /*0000*/ 	.byte	0x04, 0x37
        /*0002*/ 	.short	(.L_14 - .L_13)
.L_13:
        /*0004*/ 	.word	0x00000082


	//----- nvinfo : EIATTR_KPARAM_INFO
	.align		4
.L_14:
        /*0008*/ 	.byte	0x04, 0x17
        /*000a*/ 	.short	(.L_16 - .L_15)
.L_15:
        /*000c*/ 	.word	0x00000000
        /*0010*/ 	.short	0x0003
        /*0012*/ 	.short	0x0014
        /*0014*/ 	.byte	0x00, 0xf0, 0x11, 0x00


	//----- nvinfo : EIATTR_KPARAM_INFO
	.align		4
.L_16:
        /*0018*/ 	.byte	0x04, 0x17
        /*001a*/ 	.short	(.L_18 - .L_17)
.L_17:
        /*001c*/ 	.word	0x00000000
        /*0020*/ 	.short	0x0002
        /*0022*/ 	.short	0x0010
        /*0024*/ 	.byte	0x00, 0xf0, 0x11, 0x00


	//----- nvinfo : EIATTR_KPARAM_INFO
	.align		4
.L_18:
        /*0028*/ 	.byte	0x04, 0x17
        /*002a*/ 	.short	(.L_20 - .L_19)
.L_19:
        /*002c*/ 	.word	0x00000000
        /*0030*/ 	.short	0x0001
        /*0032*/ 	.short	0x0008
        /*0034*/ 	.byte	0x00, 0xf5, 0x21, 0x00


	//----- nvinfo : EIATTR_KPARAM_INFO
	.align		4
.L_20:
        /*0038*/ 	.byte	0x04, 0x17
        /*003a*/ 	.short	(.L_22 - .L_21)
.L_21:
        /*003c*/ 	.word	0x00000000
        /*0040*/ 	.short	0x0000
        /*0042*/ 	.short	0x0000
        /*0044*/ 	.byte	0x00, 0xf5, 0x21, 0x00


	//----- nvinfo : EIATTR_SPARSE_MMA_MASK
	.align		4
.L_22:
        /*0048*/ 	.byte	0x03, 0x50
        /*004a*/ 	.short	0x0000


	//----- nvinfo : EIATTR_MAXREG_COUNT
	.align		4
        /*004c*/ 	.byte	0x03, 0x1b
        /*004e*/ 	.short	0x00ff


	//----- nvinfo : EIATTR_NUM_BARRIERS
	.align		4
        /*0050*/ 	.byte	0x02, 0x4c
        /*0052*/ 	.byte	0x01
	.zero		1


	//----- nvinfo : EIATTR_MERCURY_ISA_VERSION
	.align		4
        /*0054*/ 	.byte	0x03, 0x5f
        /*0056*/ 	.short	0x0101


	//----- nvinfo : EIATTR_VRC_CTA_INIT_COUNT
	.align		4
        /*0058*/ 	.byte	0x02, 0x4a
	.zero		1
	.zero		1


	//----- nvinfo : EIATTR_EXIT_INSTR_OFFSETS
	.align		4
        /*005c*/ 	.byte	0x04, 0x1c
        /*005e*/ 	.short	(.L_24 - .L_23)


	//   ....[0]....
.L_23:
        /*0060*/ 	.word	0x000001f0


	//   ....[1]....
        /*0064*/ 	.word	0x000005b0


	//   ....[2]....
        /*0068*/ 	.word	0x00000600


	//----- nvinfo : EIATTR_CBANK_PARAM_SIZE
	.align		4
.L_24:
        /*006c*/ 	.byte	0x03, 0x19
        /*006e*/ 	.short	0x0018


	//----- nvinfo : EIATTR_PARAM_CBANK
	.align		4
        /*0070*/ 	.byte	0x04, 0x0a
        /*0072*/ 	.short	(.L_26 - .L_25)
	.align		4
.L_25:
        /*0074*/ 	.word	index@(.nv.constant0._Z26convolutionKernelOptimizedPfS_ii)
        /*0078*/ 	.short	0x0380
        /*007a*/ 	.short	0x0018


	//----- nvinfo : EIATTR_SW_WAR
	.align		4
.L_26:
        /*007c*/ 	.byte	0x04, 0x36
        /*007e*/ 	.short	(.L_28 - .L_27)
.L_27:
        /*0080*/ 	.word	0x00000008
.L_28:


//--------------------- .nv.info._Z17convolutionKernelPfS_ii --------------------------
	.section	.nv.info._Z17convolutionKernelPfS_ii,"",@"SHT_CUDA_INFO"
	.sectionflags	@""
	.align	4


	//----- nvinfo : EIATTR_CUDA_API_VERSION
	.align		4
        /*0000*/ 	.byte	0x04, 0x37
        /*0002*/ 	.short	(.L_30 - .L_29)
.L_29:
        /*0004*/ 	.word	0x00000082


	//----- nvinfo : EIATTR_KPARAM_INFO
	.align		4
.L_30:
        /*0008*/ 	.byte	0x04, 0x17
        /*000a*/ 	.short	(.L_32 - .L_31)
.L_31:
        /*000c*/ 	.word	0x00000000
        /*0010*/ 	.short	0x0003
        /*0012*/ 	.short	0x0014
        /*0014*/ 	.byte	0x00, 0xf0, 0x11, 0x00


	//----- nvinfo : EIATTR_KPARAM_INFO
	.align		4
.L_32:
        /*0018*/ 	.byte	0x04, 0x17
        /*001a*/ 	.short	(.L_34 - .L_33)
.L_33:
        /*001c*/ 	.word	0x00000000
        /*0020*/ 	.short	0x0002
        /*0022*/ 	.short	0x0010
        /*0024*/ 	.byte	0x00, 0xf0, 0x11, 0x00


	//----- nvinfo : EIATTR_KPARAM_INFO
	.align		4
.L_34:
        /*0028*/ 	.byte	0x04, 0x17
        /*002a*/ 	.short	(.L_36 - .L_35)
.L_35:
        /*002c*/ 	.word	0x00000000
        /*0030*/ 	.short	0x0001
        /*0032*/ 	.short	0x0008
        /*0034*/ 	.byte	0x00, 0xf5, 0x21, 0x00


	//----- nvinfo : EIATTR_KPARAM_INFO
	.align		4
.L_36:
        /*0038*/ 	.byte	0x04, 0x17
        /*003a*/ 	.short	(.L_38 - .L_37)
.L_37:
        /*003c*/ 	.word	0x00000000
        /*0040*/ 	.short	0x0000
        /*0042*/ 	.short	0x0000
        /*0044*/ 	.byte	0x00, 0xf5, 0x21, 0x00


	//----- nvinfo : EIATTR_SPARSE_MMA_MASK
	.align		4
.L_38:
        /*0048*/ 	.byte	0x03, 0x50
        /*004a*/ 	.short	0x0000


	//----- nvinfo : EIATTR_MAXREG_COUNT
	.align		4
        /*004c*/ 	.byte	0x03, 0x1b
        /*004e*/ 	.short	0x00ff


	//----- nvinfo : EIATTR_MERCURY_ISA_VERSION
	.align		4
        /*0050*/ 	.byte	0x03, 0x5f
        /*0052*/ 	.short	0x0101


	//----- nvinfo : EIATTR_VRC_CTA_INIT_COUNT
	.align		4
        /*0054*/ 	.byte	0x02, 0x4a
	.zero		1
	.zero		1


	//----- nvinfo : EIATTR_EXIT_INSTR_OFFSETS
	.align		4
        /*0058*/ 	.byte	0x04, 0x1c
        /*005a*/ 	.short	(.L_40 - .L_39)


	//   ....[0]....
.L_39:
        /*005c*/ 	.word	0x00000b50


	//   ....[1]....
        /*0060*/ 	.word	0x00000c10


	//----- nvinfo : EIATTR_CBANK_PARAM_SIZE
	.align		4
.L_40:
        /*0064*/ 	.byte	0x03, 0x19
        /*0066*/ 	.short	0x0018


	//----- nvinfo : EIATTR_PARAM_CBANK
	.align		4
        /*0068*/ 	.byte	0x04, 0x0a
        /*006a*/ 	.short	(.L_42 - .L_41)
	.align		4
.L_41:
        /*006c*/ 	.word	index@(.nv.constant0._Z17convolutionKernelPfS_ii)
        /*0070*/ 	.short	0x0380
        /*0072*/ 	.short	0x0018


	//----- nvinfo : EIATTR_SW_WAR
	.align		4
.L_42:
        /*0074*/ 	.byte	0x04, 0x36
        /*0076*/ 	.short	(.L_44 - .L_43)
.L_43:
        /*0078*/ 	.word	0x00000008
.L_44:


//--------------------- .nv.callgraph             --------------------------
	.section	.nv.callgraph,"",@"SHT_CUDA_CALLGRAPH"
	.align	4
	.sectionentsize	8
	.align		4
        /*0000*/ 	.word	0x00000000
	.align		4
        /*0004*/ 	.word	0xffffffff
	.align		4
        /*0008*/ 	.word	0x00000000
	.align		4
        /*000c*/ 	.word	0xfffffffe
	.align		4
        /*0010*/ 	.word	0x00000000
	.align		4
        /*0014*/ 	.word	0xfffffffd
	.align		4
        /*0018*/ 	.word	0x00000000
	.align		4
        /*001c*/ 	.word	0xfffffffc


//--------------------- .nv.constant3             --------------------------
	.section	.nv.constant3,"a",@progbits
	.align	4
.nv.constant3:
	.type		d_K,@object
	.size		d_K,(.L_0 - d_K)
d_K:
	.zero		100
.L_0:


//--------------------- .text._Z26convolutionKernelOptimizedPfS_ii --------------------------
	.section	.text._Z26convolutionKernelOptimizedPfS_ii,"ax",@progbits
	.align	128
        .global         _Z26convolutionKernelOptimizedPfS_ii
        .type           _Z26convolutionKernelOptimizedPfS_ii,@function
        .size           _Z26convolutionKernelOptimizedPfS_ii,(.L_x_2 - _Z26convolutionKernelOptimizedPfS_ii)
        .other          _Z26convolutionKernelOptimizedPfS_ii,@"STO_CUDA_ENTRY STV_DEFAULT"
_Z26convolutionKernelOptimizedPfS_ii:
.text._Z26convolutionKernelOptimizedPfS_ii:
[----:B------:R-:W-:Y:S01]  /*0000*/  LDC R1, c[0x0][0x37c] ;  /* 0x0000df00ff017b82 */ /* 0x000fe20000000800 */
[----:B------:R-:W0:Y:S01]  /*0010*/  S2R R8, SR_TID.Y ;  /* 0x0000000000087919 */ /* 0x000e220000002200 */
[----:B------:R-:W1:Y:S01]  /*0020*/  LDCU.64 UR8, c[0x0][0x390] ;  /* 0x00007200ff0877ac */ /* 0x000e620008000a00 */
[----:B------:R-:W0:Y:S01]  /*0030*/  S2R R3, SR_CTAID.Y ;  /* 0x0000000000037919 */ /* 0x000e220000002600 */
[----:B------:R-:W2:Y:S01]  /*0040*/  LDCU.64 UR6, c[0x0][0x358] ;  /* 0x00006b00ff0677ac */ /* 0x000ea20008000a00 */
[----:B------:R-:W3:Y:S01]  /*0050*/  S2R R5, SR_TID.X ;  /* 0x0000000000057919 */ /* 0x000ee20000002100 */
[----:B------:R-:W3:Y:S01]  /*0060*/  S2R R4, SR_CTAID.X ;  /* 0x0000000000047919 */ /* 0x000ee20000002500 */
[----:B0-----:R-:W-:-:S04]  /*0070*/  LEA R2, R3, R8, 0x2 ;  /* 0x0000000803027211 */ /* 0x001fc800078e10ff */
[----:B------:R-:W-:-:S04]  /*0080*/  IADD3 R0, PT, PT, R2, -0x2, RZ ;  /* 0xfffffffe02007810 */ /* 0x000fc80007ffe0ff */
[----:B-1----:R-:W-:Y:S02]  /*0090*/  ISETP.GE.AND P0, PT, R0, UR8, PT ;  /* 0x0000000800007c0c */ /* 0x002fe4000bf06270 */
[----:B---3--:R-:W-:Y:S02]  /*00a0*/  LEA R3, R4, R5, 0x2 ;  /* 0x0000000504037211 */ /* 0x008fe400078e10ff */
[----:B------:R-:W-:Y:S02]  /*00b0*/  ISETP.LT.U32.OR P0, PT, R2, 0x2, P0 ;  /* 0x000000020200780c */ /* 0x000fe40000701470 */
[C---:B------:R-:W-:Y:S02]  /*00c0*/  IADD3 R4, PT, PT, R3.reuse, -0x2, RZ ;  /* 0xfffffffe03047810 */ /* 0x040fe40007ffe0ff */
[----:B------:R-:W-:-:S04]  /*00d0*/  ISETP.LT.OR P0, PT, R3, 0x2, P0 ;  /* 0x000000020300780c */ /* 0x000fc80000701670 */
[----:B------:R-:W-:-:S13]  /*00e0*/  ISETP.GE.OR P0, PT, R4, UR9, P0 ;  /* 0x0000000904007c0c */ /* 0x000fda0008706670 */
[----:B------:R-:W0:Y:S01]  /*00f0*/  @!P0 LDC.64 R6, c[0x0][0x380] ;  /* 0x0000e000ff068b82 */ /* 0x000e220000000a00 */
[----:B------:R-:W-:-:S05]  /*0100*/  @!P0 IMAD R0, R0, UR9, RZ ;  /* 0x0000000900008c24 */ /* 0x000fca000f8e02ff */
[----:B------:R-:W-:-:S04]  /*0110*/  @!P0 IADD3 R4, P1, PT, R3, R0, RZ ;  /* 0x0000000003048210 */ /* 0x000fc80007f3e0ff */
[----:B------:R-:W-:Y:S02]  /*0120*/  @!P0 LEA.HI.X.SX32 R0, R0, RZ, 0x1, P1 ;  /* 0x000000ff00008211 */ /* 0x000fe400008f0eff */
[----:B0-----:R-:W-:-:S04]  /*0130*/  @!P0 LEA R6, P1, R4, R6, 0x2 ;  /* 0x0000000604068211 */ /* 0x001fc800078210ff */
[----:B------:R-:W-:-:S06]  /*0140*/  @!P0 LEA.HI.X R7, R4, R7, R0, 0x2, P1 ;  /* 0x0000000704078211 */ /* 0x000fcc00008f1400 */
[----:B--2---:R-:W2:Y:S01]  /*0150*/  @!P0 LDG.E R7, desc[UR6][R6.64+-0x8] ;  /* 0xfffff80606078981 */ /* 0x004ea2000c1e1900 */
[----:B------:R-:W0:Y:S01]  /*0160*/  S2UR UR5, SR_CgaCtaId ;  /* 0x00000000000579c3 */ /* 0x000e220000008800 */
[----:B------:R-:W-:Y:S01]  /*0170*/  UMOV UR4, 0x400 ;  /* 0x0000040000047882 */ /* 0x000fe20000000000 */
[----:B------:R-:W-:Y:S01]  /*0180*/  LOP3.LUT P1, RZ, R8, 0x3fc, R5, 0xc8, !PT ;  /* 0x000003fc08ff7812 */ /* 0x000fe2000782c805 */
[----:B0-----:R-:W-:-:S06]  /*0190*/  ULEA UR4, UR5, UR4, 0x18 ;  /* 0x0000000405047291 */ /* 0x001fcc000f8ec0ff */
[----:B------:R-:W-:-:S04]  /*01a0*/  LEA R4, R8, UR4, 0x5 ;  /* 0x0000000408047c11 */ /* 0x000fc8000f8e28ff */
[----:B------:R-:W-:-:S05]  /*01b0*/  LEA R4, R5, R4, 0x2 ;  /* 0x0000000405047211 */ /* 0x000fca00078e10ff */
[----:B--2---:R0:W-:Y:S04]  /*01c0*/  @!P0 STS [R4], R7 ;  /* 0x0000000704008388 */ /* 0x0041e80000000800 */
[----:B------:R0:W-:Y:S01]  /*01d0*/  @P0 STS [R4], RZ ;  /* 0x000000ff04000388 */ /* 0x0001e20000000800 */
[----:B------:R-:W-:Y:S06]  /*01e0*/  BAR.SYNC.DEFER_BLOCKING 0x0 ;  /* 0x0000000000007b1d */ /* 0x000fec0000010000 */
[----:B------:R-:W-:Y:S05]  /*01f0*/  @P1 EXIT ;  /* 0x000000000000194d */ /* 0x000fea0003800000 */
[----:B------:R-:W1:Y:S01]  /*0200*/  LDS R0, [R4] ;  /* 0x0000000004007984 */ /* 0x000e620000000800 */
[----:B------:R-:W1:Y:S01]  /*0210*/  LDCU.128 UR12, c[0x3][URZ] ;  /* 0x00c00000ff0c77ac */ /* 0x000e620008000c00 */
[----:B------:R-:W-:Y:S02]  /*0220*/  ISETP.GE.AND P0, PT, R3, UR9, PT ;  /* 0x0000000903007c0c */ /* 0x000fe4000bf06270 */
[----:B0-----:R-:W0:Y:S01]  /*0230*/  LDS R7, [R4+0x4] ;  /* 0x0000040004077984 */ /* 0x001e220000000800 */
[----:B------:R-:W2:Y:S01]  /*0240*/  LDCU.128 UR16, c[0x3][0x10] ;  /* 0x00c00200ff1077ac */ /* 0x000ea20008000c00 */
[----:B------:R-:W-:Y:S02]  /*0250*/  ISETP.GE.OR P0, PT, R2, UR8, P0 ;  /* 0x0000000802007c0c */ /* 0x000fe40008706670 */
[----:B------:R-:W3:Y:S01]  /*0260*/  LDS R8, [R4+0x8] ;  /* 0x0000080004087984 */ /* 0x000ee20000000800 */
[----:B------:R-:W4:Y:S03]  /*0270*/  LDCU UR4, c[0x3][0x60] ;  /* 0x00c00c00ff0477ac */ /* 0x000f260008000800 */
[----:B------:R-:W5:Y:S04]  /*0280*/  LDS R9, [R4+0xc] ;  /* 0x00000c0004097984 */ /* 0x000f680000000800 */
[----:B------:R-:W2:Y:S04]  /*0290*/  LDS R10, [R4+0x10] ;  /* 0x00001000040a7984 */ /* 0x000ea80000000800 */
[----:B------:R-:W4:Y:S04]  /*02a0*/  LDS R11, [R4+0x20] ;  /* 0x00002000040b7984 */ /* 0x000f280000000800 */
[----:B------:R-:W4:Y:S04]  /*02b0*/  LDS R12, [R4+0x24] ;  /* 0x00002400040c7984 */ /* 0x000f280000000800 */
[----:B------:R-:W4:Y:S04]  /*02c0*/  LDS R13, [R4+0x28] ;  /* 0x00002800040d7984 */ /* 0x000f280000000800 */
[----:B------:R-:W4:Y:S04]  /*02d0*/  LDS R14, [R4+0x2c] ;  /* 0x00002c00040e7984 */ /* 0x000f280000000800 */
[----:B------:R-:W4:Y:S01]  /*02e0*/  LDS R5, [R4+0x30] ;  /* 0x0000300004057984 */ /* 0x000f220000000800 */
[----:B-1----:R-:W-:-:S03]  /*02f0*/  FFMA R6, R0, UR12, RZ ;  /* 0x0000000c00067c23 */ /* 0x002fc600080000ff */
[----:B------:R-:W-:Y:S01]  /*0300*/  LDS R16, [R4+0x6c] ;  /* 0x00006c0004107984 */ /* 0x000fe20000000800 */
[----:B0-----:R-:W-:-:S03]  /*0310*/  FFMA R7, R7, UR13, R6 ;  /* 0x0000000d07077c23 */ /* 0x001fc60008000006 */
[----:B------:R-:W0:Y:S01]  /*0320*/  LDS R0, [R4+0x40] ;  /* 0x0000400004007984 */ /* 0x000e220000000800 */
[----:B---3--:R-:W-:-:S03]  /*0330*/  FFMA R8, R8, UR14, R7 ;  /* 0x0000000e08087c23 */ /* 0x008fc60008000007 */
[----:B------:R-:W1:Y:S01]  /*0340*/  LDS R6, [R4+0x44] ;  /* 0x0000440004067984 */ /* 0x000e620000000800 */
[----:B-----5:R-:W-:-:S03]  /*0350*/  FFMA R9, R9, UR15, R8 ;  /* 0x0000000f09097c23 */ /* 0x020fc60008000008 */
[----:B------:R-:W3:Y:S01]  /*0360*/  LDS R7, [R4+0x48] ;  /* 0x0000480004077984 */ /* 0x000ee20000000800 */
[----:B------:R-:W5:Y:S01]  /*0370*/  LDCU.128 UR12, c[0x3][0x20] ;  /* 0x00c00400ff0c77ac */ /* 0x000f620008000c00 */
[----:B--2---:R-:W-:Y:S02]  /*0380*/  FFMA R10, R10, UR16, R9 ;  /* 0x000000100a0a7c23 */ /* 0x004fe40008000009 */
[----:B------:R-:W2:Y:S02]  /*0390*/  LDS R8, [R4+0x4c] ;  /* 0x00004c0004087984 */ /* 0x000ea40000000800 */
[----:B----4-:R-:W-:Y:S02]  /*03a0*/  FFMA R11, R11, UR17, R10 ;  /* 0x000000110b0b7c23 */ /* 0x010fe4000800000a */
[----:B------:R-:W4:Y:S02]  /*03b0*/  LDS R9, [R4+0x50] ;  /* 0x0000500004097984 */ /* 0x000f240000000800 */
[----:B------:R-:W-:-:S02]  /*03c0*/  FFMA R12, R12, UR18, R11 ;  /* 0x000000120c0c7c23 */ /* 0x000fc4000800000b */
[----:B------:R-:W4:Y:S02]  /*03d0*/  LDS R10, [R4+0x60] ;  /* 0x00006000040a7984 */ /* 0x000f240000000800 */
[----:B------:R-:W-:Y:S02]  /*03e0*/  FFMA R13, R13, UR19, R12 ;  /* 0x000000130d0d7c23 */ /* 0x000fe4000800000c */
[----:B------:R-:W4:Y:S01]  /*03f0*/  LDS R11, [R4+0x64] ;  /* 0x00006400040b7984 */ /* 0x000f220000000800 */
[----:B------:R-:W3:Y:S01]  /*0400*/  LDCU.128 UR16, c[0x3][0x30] ;  /* 0x00c00600ff1077ac */ /* 0x000ee20008000c00 */
[----:B-----5:R-:W-:Y:S02]  /*0410*/  FFMA R14, R14, UR12, R13 ;  /* 0x0000000c0e0e7c23 */ /* 0x020fe4000800000d */
[----:B------:R-:W5:Y:S02]  /*0420*/  LDS R12, [R4+0x68] ;  /* 0x00006800040c7984 */ /* 0x000f640000000800 */
[----:B------:R-:W-:-:S02]  /*0430*/  FFMA R5, R5, UR13, R14 ;  /* 0x0000000d05057c23 */ /* 0x000fc4000800000e */
[----:B------:R-:W-:Y:S04]  /*0440*/  LDS R13, [R4+0x88] ;  /* 0x00008800040d7984 */ /* 0x000fe80000000800 */
[----:B------:R-:W5:Y:S01]  /*0450*/  LDS R14, [R4+0x70] ;  /* 0x00007000040e7984 */ /* 0x000f620000000800 */
[----:B0-----:R-:W-:-:S03]  /*0460*/  FFMA R5, R0, UR14, R5 ;  /* 0x0000000e00057c23 */ /* 0x001fc60008000005 */
[----:B------:R-:W-:Y:S01]  /*0470*/  LDS R15, [R4+0x90] ;  /* 0x00009000040f7984 */ /* 0x000fe20000000800 */
[----:B-1----:R-:W-:-:S03]  /*0480*/  FFMA R6, R6, UR15, R5 ;  /* 0x0000000f06067c23 */ /* 0x002fc60008000005 */
[----:B------:R-:W0:Y:S01]  /*0490*/  LDS R0, [R4+0x80] ;  /* 0x0000800004007984 */ /* 0x000e220000000800 */
[----:B------:R-:W1:Y:S01]  /*04a0*/  LDCU.128 UR12, c[0x3][0x40] ;  /* 0x00c00800ff0c77ac */ /* 0x000e620008000c00 */
[----:B---3--:R-:W-:Y:S02]  /*04b0*/  FFMA R7, R7, UR16, R6 ;  /* 0x0000001007077c23 */ /* 0x008fe40008000006 */
[----:B------:R-:W3:Y:S02]  /*04c0*/  LDS R5, [R4+0x84] ;  /* 0x0000840004057984 */ /* 0x000ee40000000800 */
[----:B--2---:R-:W-:Y:S02]  /*04d0*/  FFMA R8, R8, UR17, R7 ;  /* 0x0000001108087c23 */ /* 0x004fe40008000007 */
[----:B------:R-:W2:Y:S02]  /*04e0*/  LDS R7, [R4+0x8c] ;  /* 0x00008c0004077984 */ /* 0x000ea40000000800 */
[----:B----4-:R-:W-:-:S04]  /*04f0*/  FFMA R9, R9, UR18, R8 ;  /* 0x0000001209097c23 */ /* 0x010fc80008000008 */
[----:B------:R-:W-:Y:S01]  /*0500*/  FFMA R10, R10, UR19, R9 ;  /* 0x000000130a0a7c23 */ /* 0x000fe20008000009 */
[----:B------:R-:W0:Y:S03]  /*0510*/  LDCU.128 UR16, c[0x3][0x50] ;  /* 0x00c00a00ff1077ac */ /* 0x000e260008000c00 */
[----:B-1----:R-:W-:-:S04]  /*0520*/  FFMA R11, R11, UR12, R10 ;  /* 0x0000000c0b0b7c23 */ /* 0x002fc8000800000a */
[----:B-----5:R-:W-:-:S04]  /*0530*/  FFMA R11, R12, UR13, R11 ;  /* 0x0000000d0c0b7c23 */ /* 0x020fc8000800000b */
[----:B------:R-:W-:-:S04]  /*0540*/  FFMA R11, R16, UR14, R11 ;  /* 0x0000000e100b7c23 */ /* 0x000fc8000800000b */
[----:B------:R-:W-:-:S04]  /*0550*/  FFMA R11, R14, UR15, R11 ;  /* 0x0000000f0e0b7c23 */ /* 0x000fc8000800000b */
[----:B0-----:R-:W-:-:S04]  /*0560*/  FFMA R0, R0, UR16, R11 ;  /* 0x0000001000007c23 */ /* 0x001fc8000800000b */
[----:B---3--:R-:W-:-:S04]  /*0570*/  FFMA R0, R5, UR17, R0 ;  /* 0x0000001105007c23 */ /* 0x008fc80008000000 */
[----:B------:R-:W-:-:S04]  /*0580*/  FFMA R0, R13, UR18, R0 ;  /* 0x000000120d007c23 */ /* 0x000fc80008000000 */
[----:B--2---:R-:W-:-:S04]  /*0590*/  FFMA R0, R7, UR19, R0 ;  /* 0x0000001307007c23 */ /* 0x004fc80008000000 */
[----:B------:R-:W-:Y:S01]  /*05a0*/  FFMA R15, R15, UR4, R0 ;  /* 0x000000040f0f7c23 */ /* 0x000fe20008000000 */
[----:B------:R-:W-:Y:S06]  /*05b0*/  @P0 EXIT ;  /* 0x000000000000094d */ /* 0x000fec0003800000 */
[----:B------:R-:W0:Y:S01]  /*05c0*/  LDC.64 R4, c[0x0][0x388] ;  /* 0x0000e200ff047b82 */ /* 0x000e220000000a00 */
[----:B------:R-:W-:-:S04]  /*05d0*/  IMAD R3, R2, UR9, R3 ;  /* 0x0000000902037c24 */ /* 0x000fc8000f8e0203 */
[----:B0-----:R-:W-:-:S05]  /*05e0*/  IMAD.WIDE R2, R3, 0x4, R4 ;  /* 0x0000000403027825 */ /* 0x001fca00078e0204 */
[----:B------:R-:W-:Y:S01]  /*05f0*/  STG.E desc[UR6][R2.64], R15 ;  /* 0x0000000f02007986 */ /* 0x000fe2000c101906 */
[----:B------:R-:W-:Y:S05]  /*0600*/  EXIT ;  /* 0x000000000000794d */ /* 0x000fea0003800000 */
.L_x_0:
[----:B------:R-:W-:-:S00]  /*0610*/  BRA `(.L_x_0) ;  /* 0xfffffffc00fc7947 */ /* 0x000fc0000383ffff */
[----:B------:R-:W-:-:S00]  /*0620*/  NOP ;  /* 0x0000000000007918 */ /* 0x000fc00000000000 */
        /* <DEDUP_REMOVED lines=13> */
.L_x_2:


//--------------------- .text._Z17convolutionKernelPfS_ii --------------------------
	.section	.text._Z17convolutionKernelPfS_ii,"ax",@progbits
	.align	128
        .global         _Z17convolutionKernelPfS_ii
        .type           _Z17convolutionKernelPfS_ii,@function
        .size           _Z17convolutionKernelPfS_ii,(.L_x_3 - _Z17convolutionKernelPfS_ii)
        .other          _Z17convolutionKernelPfS_ii,@"STO_CUDA_ENTRY STV_DEFAULT"
_Z17convolutionKernelPfS_ii:
.text._Z17convolutionKernelPfS_ii:
[----:B------:R-:W-:Y:S01]  /*0000*/  LDC R1, c[0x0][0x37c] ;  /* 0x0000df00ff017b82 */ /* 0x000fe20000000800 */
[----:B------:R-:W0:Y:S07]  /*0010*/  S2R R5, SR_TID.Y ;  /* 0x0000000000057919 */ /* 0x000e2e0000002200 */
[----:B------:R-:W1:Y:S01]  /*0020*/  LDC R2, c[0x0][0x360] ;  /* 0x0000d800ff027b82 */ /* 0x000e620000000800 */
[----:B------:R-:W2:Y:S01]  /*0030*/  LDCU.64 UR6, c[0x0][0x390] ;  /* 0x00007200ff0677ac */ /* 0x000ea20008000a00 */
[----:B------:R-:W1:Y:S01]  /*0040*/  S2R R3, SR_TID.X ;  /* 0x0000000000037919 */ /* 0x000e620000002100 */
[----:B------:R-:W3:Y:S05]  /*0050*/  LDCU.64 UR8, c[0x0][0x380] ;  /* 0x00007000ff0877ac */ /* 0x000eea0008000a00 */
[----:B------:R-:W0:Y:S08]  /*0060*/  S2UR UR5, SR_CTAID.Y ;  /* 0x00000000000579c3 */ /* 0x000e300000002600 */
[----:B------:R-:W0:Y:S08]  /*0070*/  LDC R4, c[0x0][0x364] ;  /* 0x0000d900ff047b82 */ /* 0x000e300000000800 */
[----:B------:R-:W1:Y:S01]  /*0080*/  S2UR UR4, SR_CTAID.X ;  /* 0x00000000000479c3 */ /* 0x000e620000002500 */
[----:B0-----:R-:W-:-:S04]  /*0090*/  IMAD R4, R4, UR5, R5 ;  /* 0x0000000504047c24 */ /* 0x001fc8000f8e0205 */
[----:B------:R-:W-:Y:S02]  /*00a0*/  VIADD R0, R4, 0xfffffffe ;  /* 0xfffffffe04007836 */ /* 0x000fe40000000000 */
[----:B-1----:R-:W-:-:S03]  /*00b0*/  IMAD R2, R2, UR4, R3 ;  /* 0x0000000402027c24 */ /* 0x002fc6000f8e0203 */
[C---:B--2---:R-:W-:Y:S01]  /*00c0*/  ISETP.GE.AND P0, PT, R0.reuse, UR6, PT ;  /* 0x0000000600007c0c */ /* 0x044fe2000bf06270 */
[----:B------:R-:W-:Y:S01]  /*00d0*/  IMAD R11, R0, UR7, RZ ;  /* 0x00000007000b7c24 */ /* 0x000fe2000f8e02ff */
[----:B------:R-:W0:Y:S01]  /*00e0*/  LDCU.64 UR4, c[0x0][0x358] ;  /* 0x00006b00ff0477ac */ /* 0x000e220008000a00 */
[C---:B------:R-:W-:Y:S01]  /*00f0*/  VIADD R17, R2.reuse, 0xfffffffe ;  /* 0xfffffffe02117836 */ /* 0x040fe20000000000 */
[----:B------:R-:W-:Y:S02]  /*0100*/  ISETP.GE.AND P2, PT, R2, UR7, PT ;  /* 0x0000000702007c0c */ /* 0x000fe4000bf46270 */
[----:B------:R-:W-:Y:S02]  /*0110*/  ISETP.GT.U32.AND P0, PT, R4, 0x1, !P0 ;  /* 0x000000010400780c */ /* 0x000fe40004704070 */
[C---:B------:R-:W-:Y:S02]  /*0120*/  ISETP.GT.AND P2, PT, R2.reuse, -0x1, !P2 ;  /* 0xffffffff0200780c */ /* 0x040fe40005744270 */
[----:B------:R-:W-:-:S02]  /*0130*/  ISETP.GT.AND P1, PT, R2, UR7, PT ;  /* 0x0000000702007c0c */ /* 0x000fc4000bf24270 */
[----:B------:R-:W-:Y:S02]  /*0140*/  PLOP3.LUT P4, PT, P2, P0, PT, 0x80, 0x8 ;  /* 0x000000000008781c */ /* 0x000fe40001781070 */
[C---:B------:R-:W-:Y:S02]  /*0150*/  ISETP.LT.OR P3, PT, R2.reuse, 0x2, !P0 ;  /* 0x000000020200780c */ /* 0x040fe40004761670 */
[----:B------:R-:W-:Y:S02]  /*0160*/  SHF.R.S32.HI R5, RZ, 0x1f, R2 ;  /* 0x0000001fff057819 */ /* 0x000fe40000011402 */
[C---:B------:R-:W-:Y:S02]  /*0170*/  IADD3 R0, P5, PT, R2.reuse, R11, RZ ;  /* 0x0000000b02007210 */ /* 0x040fe40007fbe0ff */
[----:B------:R-:W-:Y:S02]  /*0180*/  ISETP.GT.AND P1, PT, R2, RZ, !P1 ;  /* 0x000000ff0200720c */ /* 0x000fe40004f24270 */
[----:B------:R-:W-:-:S02]  /*0190*/  ISETP.GE.OR P3, PT, R17, UR7, P3 ;  /* 0x0000000711007c0c */ /* 0x000fc40009f66670 */
[----:B------:R-:W-:Y:S01]  /*01a0*/  LEA.HI.X.SX32 R3, R11, R5, 0x1, P5 ;  /* 0x000000050b037211 */ /* 0x000fe200028f0eff */
[----:B------:R-:W1:Y:S01]  /*01b0*/  @P4 LDC.64 R8, c[0x0][0x380] ;  /* 0x0000e000ff084b82 */ /* 0x000e620000000a00 */
[C---:B---3--:R-:W-:Y:S02]  /*01c0*/  LEA R6, P6, R0.reuse, UR8, 0x2 ;  /* 0x0000000800067c11 */ /* 0x048fe4000f8c10ff */
[----:B------:R-:W-:Y:S02]  /*01d0*/  PLOP3.LUT P5, PT, P1, P0, PT, 0x80, 0x8 ;  /* 0x000000000008781c */ /* 0x000fe40000fa1070 */
[----:B------:R-:W-:Y:S01]  /*01e0*/  LEA.HI.X R7, R0, UR9, R3, 0x2, P6 ;  /* 0x0000000900077c11 */ /* 0x000fe2000b0f1403 */
[C---:B------:R-:W-:Y:S02]  /*01f0*/  @P4 IMAD.IADD R3, R2.reuse, 0x1, R11 ;  /* 0x0000000102034824 */ /* 0x040fe400078e020b */
[----:B------:R-:W-:Y:S01]  /*0200*/  VIADD R10, R2, 0x1 ;  /* 0x00000001020a7836 */ /* 0x000fe20000000000 */
[----:B------:R-:W2:Y:S01]  /*0210*/  @P4 LDC R16, c[0x3][0x8] ;  /* 0x00c00200ff104b82 */ /* 0x000ea20000000800 */
[----:B0-----:R-:W3:Y:S06]  /*0220*/  @!P3 LDG.E R0, desc[UR4][R6.64+-0x8] ;  /* 0xfffff8040600b981 */ /* 0x001eec000c1e1900 */
[----:B------:R-:W4:Y:S01]  /*0230*/  @P5 LDG.E R12, desc[UR4][R6.64+-0x4] ;  /* 0xfffffc04060c5981 */ /* 0x000f22000c1e1900 */
[----:B------:R-:W3:Y:S01]  /*0240*/  @!P3 LDC R13, c[0x3][RZ] ;  /* 0x00c00000ff0dbb82 */ /* 0x000ee20000000800 */
[----:B-1----:R-:W-:-:S07]  /*0250*/  @P4 IMAD.WIDE R8, R3, 0x4, R8 ;  /* 0x0000000403084825 */ /* 0x002fce00078e0208 */
[----:B------:R-:W4:Y:S01]  /*0260*/  @P5 LDC R15, c[0x3][0x4] ;  /* 0x00c00100ff0f5b82 */ /* 0x000f220000000800 */
[----:B------:R0:W2:Y:S01]  /*0270*/  @P4 LDG.E R8, desc[UR4][R8.64] ;  /* 0x0000000408084981 */ /* 0x0000a2000c1e1900 */
[----:B------:R-:W-:-:S04]  /*0280*/  ISETP.LT.OR P6, PT, R2, -0x1, !P0 ;  /* 0xffffffff0200780c */ /* 0x000fc800047c1670 */
[----:B------:R-:W-:-:S13]  /*0290*/  ISETP.GE.OR P6, PT, R10, UR7, P6 ;  /* 0x000000070a007c0c */ /* 0x000fda000b7c6670 */
[----:B------:R-:W2:Y:S01]  /*02a0*/  @!P6 LDG.E R14, desc[UR4][R6.64+0x4] ;  /* 0x00000404060ee981 */ /* 0x000ea2000c1e1900 */
[----:B------:R-:W-:Y:S02]  /*02b0*/  IMAD.MOV.U32 R3, RZ, RZ, RZ ;  /* 0x000000ffff037224 */ /* 0x000fe400078e00ff */
[----:B------:R-:W-:Y:S01]  /*02c0*/  VIADD R11, R11, UR7 ;  /* 0x000000070b0b7c36 */ /* 0x000fe20008000000 */
[----:B------:R-:W-:Y:S01]  /*02d0*/  ISETP.LT.OR P0, PT, R2, -0x2, !P0 ;  /* 0xfffffffe0200780c */ /* 0x000fe20004701670 */
[----:B---3--:R-:W-:Y:S01]  /*02e0*/  @!P3 FFMA R3, R0, R13, RZ ;  /* 0x0000000d0003b223 */ /* 0x008fe200000000ff */
[----:B------:R-:W-:Y:S01]  /*02f0*/  ISETP.GT.AND P3, PT, R4, UR6, PT ;  /* 0x0000000604007c0c */ /* 0x000fe2000bf64270 */
[----:B------:R-:W-:-:S03]  /*0300*/  VIADD R0, R2, 0x2 ;  /* 0x0000000202007836 */ /* 0x000fc60000000000 */
[----:B------:R-:W-:Y:S01]  /*0310*/  ISETP.NE.AND P3, PT, R4, RZ, !P3 ;  /* 0x000000ff0400720c */ /* 0x000fe20005f65270 */
[----:B----4-:R-:W-:Y:S01]  /*0320*/  @P5 FFMA R3, R12, R15, R3 ;  /* 0x0000000f0c035223 */ /* 0x010fe20000000003 */
[----:B0-----:R-:W-:Y:S02]  /*0330*/  IADD3 R9, P5, PT, R2, R11, RZ ;  /* 0x0000000b02097210 */ /* 0x001fe40007fbe0ff */
[----:B------:R-:W-:Y:S02]  /*0340*/  ISETP.GE.OR P0, PT, R0, UR7, P0 ;  /* 0x0000000700007c0c */ /* 0x000fe40008706670 */
[----:B------:R-:W-:Y:S01]  /*0350*/  LEA.HI.X.SX32 R12, R11, R5, 0x1, P5 ;  /* 0x000000050b0c7211 */ /* 0x000fe200028f0eff */
[----:B--2---:R-:W-:Y:S01]  /*0360*/  @P4 FFMA R3, R8, R16, R3 ;  /* 0x0000001008034223 */ /* 0x004fe20000000003 */
[----:B------:R-:W-:-:S09]  /*0370*/  ISETP.LT.OR P4, PT, R2, 0x2, !P3 ;  /* 0x000000020200780c */ /* 0x000fd20005f81670 */
[----:B------:R0:W2:Y:S01]  /*0380*/  @!P0 LDG.E R6, desc[UR4][R6.64+0x8] ;  /* 0x0000080406068981 */ /* 0x0000a2000c1e1900 */
[----:B------:R-:W-:Y:S01]  /*0390*/  LEA R8, P5, R9, UR8, 0x2 ;  /* 0x0000000809087c11 */ /* 0x000fe2000f8a10ff */
[----:B------:R-:W2:Y:S01]  /*03a0*/  @!P0 LDC R19, c[0x3][0x10] ;  /* 0x00c00400ff138b82 */ /* 0x000ea20000000800 */
[----:B------:R-:W-:Y:S02]  /*03b0*/  ISETP.GE.OR P4, PT, R17, UR7, P4 ;  /* 0x0000000711007c0c */ /* 0x000fe4000a786670 */
[----:B------:R-:W-:Y:S02]  /*03c0*/  LEA.HI.X R9, R9, UR9, R12, 0x2, P5 ;  /* 0x0000000909097c11 */ /* 0x000fe4000a8f140c */
[----:B------:R-:W-:-:S03]  /*03d0*/  PLOP3.LUT P5, PT, P1, P3, PT, 0x80, 0x8 ;  /* 0x000000000008781c */ /* 0x000fc60000fa7070 */
[----:B------:R-:W1:Y:S06]  /*03e0*/  @!P6 LDC R12, c[0x3][0xc] ;  /* 0x00c00300ff0ceb82 */ /* 0x000e6c0000000800 */
[----:B------:R-:W3:Y:S02]  /*03f0*/  @!P4 LDG.E R16, desc[UR4][R8.64+-0x8] ;  /* 0xfffff8040810c981 */ /* 0x000ee4000c1e1900 */
[----:B------:R-:W3:Y:S02]  /*0400*/  @!P4 LDC R20, c[0x3][0x14] ;  /* 0x00c00500ff14cb82 */ /* 0x000ee40000000800 */
[----:B------:R-:W4:Y:S06]  /*0410*/  @P5 LDG.E R18, desc[UR4][R8.64+-0x4] ;  /* 0xfffffc0408125981 */ /* 0x000f2c000c1e1900 */
[----:B------:R-:W4:Y:S01]  /*0420*/  @P5 LDC R21, c[0x3][0x18] ;  /* 0x00c00600ff155b82 */ /* 0x000f220000000800 */
[----:B-1----:R-:W-:Y:S01]  /*0430*/  @!P6 FFMA R3, R14, R12, R3 ;  /* 0x0000000c0e03e223 */ /* 0x002fe20000000003 */
[----:B------:R-:W-:-:S13]  /*0440*/  PLOP3.LUT P6, PT, P2, P3, PT, 0x80, 0x8 ;  /* 0x000000000008781c */ /* 0x000fda00017c7070 */
[----:B------:R-:W1:Y:S01]  /*0450*/  @P6 LDC.64 R12, c[0x0][0x380] ;  /* 0x0000e000ff0c6b82 */ /* 0x000e620000000a00 */
[----:B------:R-:W-:Y:S02]  /*0460*/  @P6 IMAD.IADD R15, R2, 0x1, R11 ;  /* 0x00000001020f6824 */ /* 0x000fe400078e020b */
[----:B0-----:R-:W-:Y:S02]  /*0470*/  VIADD R7, R11, UR7 ;  /* 0x000000070b077c36 */ /* 0x001fe40008000000 */
[----:B-1----:R-:W-:-:S06]  /*0480*/  @P6 IMAD.WIDE R14, R15, 0x4, R12 ;  /* 0x000000040f0e6825 */ /* 0x002fcc00078e020c */
[----:B------:R-:W4:Y:S01]  /*0490*/  @P6 LDG.E R14, desc[UR4][R14.64] ;  /* 0x000000040e0e6981 */ /* 0x000f22000c1e1900 */
[----:B--2---:R-:W-:Y:S01]  /*04a0*/  @!P0 FFMA R3, R6, R19, R3 ;  /* 0x0000001306038223 */ /* 0x004fe20000000003 */
[----:B------:R-:W-:-:S03]  /*04b0*/  ISETP.GE.AND P0, PT, R17, UR7, PT ;  /* 0x0000000711007c0c */ /* 0x000fc6000bf06270 */
[----:B---3--:R-:W-:Y:S01]  /*04c0*/  @!P4 FFMA R3, R16, R20, R3 ;  /* 0x000000141003c223 */ /* 0x008fe20000000003 */
[----:B------:R-:W-:-:S03]  /*04d0*/  IADD3 R6, P4, PT, R2, R7, RZ ;  /* 0x0000000702067210 */ /* 0x000fc60007f9e0ff */
[----:B----4-:R-:W-:Y:S01]  /*04e0*/  @P5 FFMA R3, R18, R21, R3 ;  /* 0x0000001512035223 */ /* 0x010fe20000000003 */
[----:B------:R-:W-:Y:S02]  /*04f0*/  ISETP.LT.OR P5, PT, R2, -0x1, !P3 ;  /* 0xffffffff0200780c */ /* 0x000fe40005fa1670 */
[----:B------:R-:W-:Y:S02]  /*0500*/  LEA.HI.X.SX32 R11, R7, R5, 0x1, P4 ;  /* 0x00000005070b7211 */ /* 0x000fe400020f0eff */
[----:B------:R-:W-:Y:S02]  /*0510*/  LEA R12, P4, R6, UR8, 0x2 ;  /* 0x00000008060c7c11 */ /* 0x000fe4000f8810ff */
[----:B------:R-:W-:Y:S02]  /*0520*/  ISETP.LT.OR P3, PT, R2, -0x2, !P3 ;  /* 0xfffffffe0200780c */ /* 0x000fe40005f61670 */
[----:B------:R-:W-:Y:S02]  /*0530*/  ISETP.GE.OR P5, PT, R10, UR7, P5 ;  /* 0x000000070a007c0c */ /* 0x000fe4000afa6670 */
[----:B------:R-:W-:-:S02]  /*0540*/  LEA.HI.X R13, R6, UR9, R11, 0x2, P4 ;  /* 0x00000009060d7c11 */ /* 0x000fc4000a0f140b */
[----:B------:R-:W-:Y:S01]  /*0550*/  ISETP.GE.OR P4, PT, R4, UR6, P0 ;  /* 0x0000000604007c0c */ /* 0x000fe20008786670 */
[----:B------:R-:W0:Y:S01]  /*0560*/  @P6 LDC R11, c[0x3][0x1c] ;  /* 0x00c00700ff0b6b82 */ /* 0x000e220000000800 */
[----:B------:R-:W-:Y:S02]  /*0570*/  ISETP.GE.OR P3, PT, R0, UR7, P3 ;  /* 0x0000000700007c0c */ /* 0x000fe40009f66670 */
[----:B------:R-:W-:-:S05]  /*0580*/  ISETP.LT.OR P4, PT, R2, 0x2, P4 ;  /* 0x000000020200780c */ /* 0x000fca0002781670 */
[----:B------:R-:W2:Y:S01]  /*0590*/  @!P5 LDG.E R6, desc[UR4][R8.64+0x4] ;  /* 0x000004040806d981 */ /* 0x000ea2000c1e1900 */
[----:B------:R-:W2:Y:S05]  /*05a0*/  @!P5 LDC R17, c[0x3][0x20] ;  /* 0x00c00800ff11db82 */ /* 0x000eaa0000000800 */
[----:B------:R1:W3:Y:S03]  /*05b0*/  @!P3 LDG.E R16, desc[UR4][R8.64+0x8] ;  /* 0x000008040810b981 */ /* 0x0002e6000c1e1900 */
[----:B------:R-:W4:Y:S01]  /*05c0*/  @!P4 LDC R19, c[0x3][0x28] ;  /* 0x00c00a00ff13cb82 */ /* 0x000f220000000800 */
[----:B------:R-:W4:Y:S01]  /*05d0*/  @!P4 LDG.E R18, desc[UR4][R12.64+-0x8] ;  /* 0xfffff8040c12c981 */ /* 0x000f22000c1e1900 */
[----:B0-----:R-:W-:Y:S01]  /*05e0*/  @P6 FFMA R3, R14, R11, R3 ;  /* 0x0000000b0e036223 */ /* 0x001fe20000000003 */
[----:B------:R-:W-:-:S05]  /*05f0*/  ISETP.GE.OR P6, PT, R4, UR6, !P2 ;  /* 0x0000000604007c0c */ /* 0x000fca000d7c6670 */
[----:B------:R-:W3:Y:S08]  /*0600*/  @!P3 LDC R11, c[0x3][0x24] ;  /* 0x00c00900ff0bbb82 */ /* 0x000ef00000000800 */
[----:B------:R-:W0:Y:S01]  /*0610*/  @!P6 LDC.64 R14, c[0x0][0x380] ;  /* 0x0000e000ff0eeb82 */ /* 0x000e220000000a00 */
[----:B-1----:R-:W-:-:S04]  /*0620*/  @!P6 IMAD.IADD R9, R2, 0x1, R7 ;  /* 0x000000010209e824 */ /* 0x002fc800078e0207 */
[----:B0-----:R-:W-:-:S06]  /*0630*/  @!P6 IMAD.WIDE R14, R9, 0x4, R14 ;  /* 0x00000004090ee825 */ /* 0x001fcc00078e020e */
[----:B------:R-:W4:Y:S01]  /*0640*/  @!P6 LDG.E R14, desc[UR4][R14.64] ;  /* 0x000000040e0ee981 */ /* 0x000f22000c1e1900 */
[----:B--2---:R-:W-:Y:S01]  /*0650*/  @!P5 FFMA R3, R6, R17, R3 ;  /* 0x000000110603d223 */ /* 0x004fe20000000003 */
[----:B------:R-:W-:-:S03]  /*0660*/  ISETP.GE.OR P5, PT, R4, UR6, !P1 ;  /* 0x0000000604007c0c */ /* 0x000fc6000cfa6670 */
[----:B---3--:R-:W-:Y:S01]  /*0670*/  @!P3 FFMA R3, R16, R11, R3 ;  /* 0x0000000b1003b223 */ /* 0x008fe20000000003 */
[----:B------:R-:W-:Y:S02]  /*0680*/  ISETP.GE.AND P3, PT, R10, UR7, PT ;  /* 0x000000070a007c0c */ /* 0x000fe4000bf66270 */
[----:B------:R-:W0:Y:S01]  /*0690*/  @!P6 LDC R10, c[0x3][0x30] ;  /* 0x00c00c00ff0aeb82 */ /* 0x000e220000000800 */
[----:B----4-:R-:W-:Y:S01]  /*06a0*/  @!P4 FFMA R3, R18, R19, R3 ;  /* 0x000000131203c223 */ /* 0x010fe20000000003 */
[----:B------:R-:W-:-:S05]  /*06b0*/  ISETP.GE.OR P4, PT, R4, UR6, P3 ;  /* 0x0000000604007c0c */ /* 0x000fca0009f86670 */
[----:B------:R-:W2:Y:S01]  /*06c0*/  @!P5 LDG.E R6, desc[UR4][R12.64+-0x4] ;  /* 0xfffffc040c06d981 */ /* 0x000ea2000c1e1900 */
[----:B------:R-:W-:Y:S01]  /*06d0*/  ISETP.LT.OR P4, PT, R2, -0x1, P4 ;  /* 0xffffffff0200780c */ /* 0x000fe20002781670 */
[----:B------:R-:W2:-:S12]  /*06e0*/  @!P5 LDC R9, c[0x3][0x2c] ;  /* 0x00c00b00ff09db82 */ /* 0x000e980000000800 */
[----:B------:R-:W3:Y:S01]  /*06f0*/  @!P4 LDG.E R8, desc[UR4][R12.64+0x4] ;  /* 0x000004040c08c981 */ /* 0x000ee2000c1e1900 */
[----:B------:R-:W3:Y:S01]  /*0700*/  @!P4 LDC R11, c[0x3][0x34] ;  /* 0x00c00d00ff0bcb82 */ /* 0x000ee20000000800 */
[----:B------:R-:W-:Y:S02]  /*0710*/  VIADD R17, R7, UR7 ;  /* 0x0000000707117c36 */ /* 0x000fe40008000000 */
[----:B--2---:R-:W-:Y:S01]  /*0720*/  @!P5 FFMA R3, R6, R9, R3 ;  /* 0x000000090603d223 */ /* 0x004fe20000000003 */
[----:B------:R-:W-:-:S03]  /*0730*/  ISETP.GE.AND P5, PT, R0, UR7, PT ;  /* 0x0000000700007c0c */ /* 0x000fc6000bfa6270 */
[----:B0-----:R-:W-:Y:S01]  /*0740*/  @!P6 FFMA R3, R14, R10, R3 ;  /* 0x0000000a0e03e223 */ /* 0x001fe20000000003 */
[----:B------:R-:W-:-:S04]  /*0750*/  ISETP.GE.OR P6, PT, R4, UR6, P5 ;  /* 0x0000000604007c0c */ /* 0x000fc8000afc6670 */
[----:B------:R-:W-:Y:S01]  /*0760*/  ISETP.LT.OR P6, PT, R2, -0x2, P6 ;  /* 0xfffffffe0200780c */ /* 0x000fe200037c1670 */
[----:B---3--:R-:W-:Y:S01]  /*0770*/  @!P4 FFMA R3, R8, R11, R3 ;  /* 0x0000000b0803c223 */ /* 0x008fe20000000003 */
[----:B------:R-:W-:Y:S01]  /*0780*/  IADD3 R0, P4, PT, R2, R17, RZ ;  /* 0x0000001102007210 */ /* 0x000fe20007f9e0ff */
[----:B------:R-:W-:-:S03]  /*0790*/  VIADD R14, R4, 0x1 ;  /* 0x00000001040e7836 */ /* 0x000fc60000000000 */
[----:B------:R-:W-:Y:S02]  /*07a0*/  LEA.HI.X.SX32 R9, R17, R5, 0x1, P4 ;  /* 0x0000000511097211 */ /* 0x000fe400020f0eff */
[----:B------:R-:W-:-:S05]  /*07b0*/  LEA R8, P4, R0, UR8, 0x2 ;  /* 0x0000000800087c11 */ /* 0x000fca000f8810ff */
[----:B------:R-:W2:Y:S01]  /*07c0*/  @!P6 LDG.E R12, desc[UR4][R12.64+0x8] ;  /* 0x000008040c0ce981 */ /* 0x000ea2000c1e1900 */
[----:B------:R-:W2:Y:S01]  /*07d0*/  @!P6 LDC R6, c[0x3][0x38] ;  /* 0x00c00e00ff06eb82 */ /* 0x000ea20000000800 */
[----:B------:R-:W-:Y:S02]  /*07e0*/  LEA.HI.X R9, R0, UR9, R9, 0x2, P4 ;  /* 0x0000000900097c11 */ /* 0x000fe4000a0f1409 */
[----:B------:R-:W-:-:S04]  /*07f0*/  ISETP.GE.OR P4, PT, R14, UR6, P0 ;  /* 0x000000060e007c0c */ /* 0x000fc80008786670 */
[----:B------:R-:W-:-:S13]  /*0800*/  ISETP.LT.OR P4, PT, R2, 0x2, P4 ;  /* 0x000000020200780c */ /* 0x000fda0002781670 */
[----:B------:R-:W3:Y:S01]  /*0810*/  @!P4 LDG.E R0, desc[UR4][R8.64+-0x8] ;  /* 0xfffff8040800c981 */ /* 0x000ee2000c1e1900 */
[----:B------:R-:W3:Y:S01]  /*0820*/  @!P4 LDC R15, c[0x3][0x3c] ;  /* 0x00c00f00ff0fcb82 */ /* 0x000ee20000000800 */
[----:B--2---:R-:W-:Y:S01]  /*0830*/  @!P6 FFMA R3, R12, R6, R3 ;  /* 0x000000060c03e223 */ /* 0x004fe20000000003 */
[----:B------:R-:W-:-:S13]  /*0840*/  ISETP.GE.OR P6, PT, R14, UR6, !P2 ;  /* 0x000000060e007c0c */ /* 0x000fda000d7c6670 */
[----:B------:R-:W0:Y:S01]  /*0850*/  @!P6 LDC.64 R10, c[0x0][0x380] ;  /* 0x0000e000ff0aeb82 */ /* 0x000e220000000a00 */
[----:B---3--:R-:W-:Y:S01]  /*0860*/  @!P4 FFMA R3, R0, R15, R3 ;  /* 0x0000000f0003c223 */ /* 0x008fe20000000003 */
[----:B------:R-:W-:Y:S01]  /*0870*/  ISETP.GE.OR P4, PT, R14, UR6, !P1 ;  /* 0x000000060e007c0c */ /* 0x000fe2000cf86670 */
[----:B------:R-:W-:-:S05]  /*0880*/  @!P6 IMAD.IADD R13, R2, 0x1, R17 ;  /* 0x00000001020de824 */ /* 0x000fca00078e0211 */
[----:B------:R-:W1:Y:S07]  /*0890*/  @!P6 LDC R12, c[0x3][0x44] ;  /* 0x00c01100ff0ceb82 */ /* 0x000e6e0000000800 */
[----:B------:R-:W2:Y:S01]  /*08a0*/  @!P4 LDG.E R0, desc[UR4][R8.64+-0x4] ;  /* 0xfffffc040800c981 */ /* 0x000ea2000c1e1900 */
[----:B------:R-:W2:Y:S01]  /*08b0*/  @!P4 LDC R6, c[0x3][0x40] ;  /* 0x00c01000ff06cb82 */ /* 0x000ea20000000800 */
[----:B0-----:R-:W-:-:S06]  /*08c0*/  @!P6 IMAD.WIDE R10, R13, 0x4, R10 ;  /* 0x000000040d0ae825 */ /* 0x001fcc00078e020a */
[----:B------:R-:W1:Y:S01]  /*08d0*/  @!P6 LDG.E R10, desc[UR4][R10.64] ;  /* 0x000000040a0ae981 */ /* 0x000e62000c1e1900 */
[----:B------:R-:W-:Y:S02]  /*08e0*/  VIADD R17, R17, UR7 ;  /* 0x0000000711117c36 */ /* 0x000fe40008000000 */
[----:B--2---:R-:W-:Y:S01]  /*08f0*/  @!P4 FFMA R3, R0, R6, R3 ;  /* 0x000000060003c223 */ /* 0x004fe20000000003 */
[----:B------:R-:W-:-:S04]  /*0900*/  ISETP.GE.OR P4, PT, R14, UR6, P3 ;  /* 0x000000060e007c0c */ /* 0x000fc80009f86670 */
[----:B------:R-:W-:Y:S01]  /*0910*/  ISETP.LT.OR P4, PT, R2, -0x1, P4 ;  /* 0xffffffff0200780c */ /* 0x000fe20002781670 */
[----:B-1----:R-:W-:Y:S01]  /*0920*/  @!P6 FFMA R3, R10, R12, R3 ;  /* 0x0000000c0a03e223 */ /* 0x002fe20000000003 */
[----:B------:R-:W-:Y:S01]  /*0930*/  IADD3 R12, P6, PT, R2, R17, RZ ;  /* 0x00000011020c7210 */ /* 0x000fe20007fde0ff */
[----:B------:R-:W-:-:S03]  /*0940*/  VIADD R6, R4, 0x2 ;  /* 0x0000000204067836 */ /* 0x000fc60000000000 */
[----:B------:R-:W-:Y:S02]  /*0950*/  LEA.HI.X.SX32 R5, R17, R5, 0x1, P6 ;  /* 0x0000000511057211 */ /* 0x000fe400030f0eff */
[----:B------:R-:W-:-:S05]  /*0960*/  LEA R10, P6, R12, UR8, 0x2 ;  /* 0x000000080c0a7c11 */ /* 0x000fca000f8c10ff */
[----:B------:R-:W2:Y:S01]  /*0970*/  @!P4 LDG.E R0, desc[UR4][R8.64+0x4] ;  /* 0x000004040800c981 */ /* 0x000ea2000c1e1900 */
[----:B------:R-:W-:Y:S02]  /*0980*/  LEA.HI.X R11, R12, UR9, R5, 0x2, P6 ;  /* 0x000000090c0b7c11 */ /* 0x000fe4000b0f1405 */
[----:B------:R-:W-:Y:S01]  /*0990*/  ISETP.GE.OR P6, PT, R14, UR6, P5 ;  /* 0x000000060e007c0c */ /* 0x000fe2000afc6670 */
[----:B------:R-:W2:Y:S01]  /*09a0*/  @!P4 LDC R5, c[0x3][0x48] ;  /* 0x00c01200ff05cb82 */ /* 0x000ea20000000800 */
[C---:B------:R-:W-:Y:S02]  /*09b0*/  ISETP.GE.OR P0, PT, R6.reuse, UR6, P0 ;  /* 0x0000000606007c0c */ /* 0x040fe40008706670 */
[C---:B------:R-:W-:Y:S02]  /*09c0*/  ISETP.GE.OR P3, PT, R6.reuse, UR6, P3 ;  /* 0x0000000606007c0c */ /* 0x040fe40009f66670 */
[----:B------:R-:W-:Y:S02]  /*09d0*/  ISETP.GE.OR P5, PT, R6, UR6, P5 ;  /* 0x0000000606007c0c */ /* 0x000fe4000afa6670 */
[----:B------:R-:W-:-:S02]  /*09e0*/  ISETP.LT.OR P0, PT, R2, 0x2, P0 ;  /* 0x000000020200780c */ /* 0x000fc40000701670 */
[----:B------:R-:W-:Y:S02]  /*09f0*/  ISETP.GE.OR P1, PT, R6, UR6, !P1 ;  /* 0x0000000606007c0c */ /* 0x000fe4000cf26670 */
[C---:B------:R-:W-:Y:S02]  /*0a00*/  ISETP.LT.OR P3, PT, R2.reuse, -0x1, P3 ;  /* 0xffffffff0200780c */ /* 0x040fe40001f61670 */
[----:B------:R-:W-:Y:S02]  /*0a10*/  ISETP.LT.OR P5, PT, R2, -0x2, P5 ;  /* 0xfffffffe0200780c */ /* 0x000fe40002fa1670 */
[----:B------:R-:W-:-:S05]  /*0a20*/  ISETP.GE.OR P2, PT, R6, UR6, !P2 ;  /* 0x0000000606007c0c */ /* 0x000fca000d746670 */
[----:B------:R-:W5:Y:S01]  /*0a30*/  @!P0 LDG.E R6, desc[UR4][R10.64+-0x8] ;  /* 0xfffff8040a068981 */ /* 0x000f62000c1e1900 */
[C---:B------:R-:W-:Y:S01]  /*0a40*/  ISETP.LT.OR P6, PT, R2.reuse, -0x2, P6 ;  /* 0xfffffffe0200780c */ /* 0x040fe200037c1670 */
[----:B------:R-:W0:Y:S02]  /*0a50*/  @!P1 LDC R15, c[0x3][0x54] ;  /* 0x00c01500ff0f9b82 */ /* 0x000e240000000800 */
[----:B------:R-:W5:Y:S04]  /*0a60*/  @!P1 LDG.E R14, desc[UR4][R10.64+-0x4] ;  /* 0xfffffc040a0e9981 */ /* 0x000f68000c1e1900 */
[----:B------:R-:W5:Y:S02]  /*0a70*/  @!P3 LDG.E R16, desc[UR4][R10.64+0x4] ;  /* 0x000004040a10b981 */ /* 0x000f64000c1e1900 */
[----:B------:R-:W1:Y:S02]  /*0a80*/  @!P2 LDC.64 R12, c[0x0][0x380] ;  /* 0x0000e000ff0cab82 */ /* 0x000e640000000a00 */
[----:B------:R-:W5:Y:S01]  /*0a90*/  @!P5 LDG.E R18, desc[UR4][R10.64+0x8] ;  /* 0x000008040a12d981 */ /* 0x000f62000c1e1900 */
[----:B------:R-:W-:-:S03]  /*0aa0*/  @!P2 IMAD.IADD R17, R2, 0x1, R17 ;  /* 0x000000010211a824 */ /* 0x000fc600078e0211 */
[----:B------:R3:W5:Y:S02]  /*0ab0*/  @!P6 LDG.E R8, desc[UR4][R8.64+0x8] ;  /* 0x000008040808e981 */ /* 0x000764000c1e1900 */
[----:B---3--:R-:W3:Y:S01]  /*0ac0*/  @!P0 LDC R9, c[0x3][0x50] ;  /* 0x00c01400ff098b82 */ /* 0x008ee20000000800 */
[----:B-1----:R-:W-:-:S07]  /*0ad0*/  @!P2 IMAD.WIDE R12, R17, 0x4, R12 ;  /* 0x00000004110ca825 */ /* 0x002fce00078e020c */
[----:B------:R-:W1:Y:S01]  /*0ae0*/  @!P2 LDC R17, c[0x3][0x58] ;  /* 0x00c01600ff11ab82 */ /* 0x000e620000000800 */
[----:B------:R4:W5:Y:S07]  /*0af0*/  @!P2 LDG.E R12, desc[UR4][R12.64] ;  /* 0x000000040c0ca981 */ /* 0x00096e000c1e1900 */
[----:B----4-:R-:W4:Y:S01]  /*0b00*/  @!P3 LDC R13, c[0x3][0x5c] ;  /* 0x00c01700ff0dbb82 */ /* 0x010f220000000800 */
[----:B--2---:R-:W-:Y:S01]  /*0b10*/  @!P4 FFMA R3, R0, R5, R3 ;  /* 0x000000050003c223 */ /* 0x004fe20000000003 */
[----:B------:R-:W-:-:S06]  /*0b20*/  ISETP.GE.AND P4, PT, R4, UR6, PT ;  /* 0x0000000604007c0c */ /* 0x000fcc000bf86270 */
[----:B------:R-:W2:Y:S01]  /*0b30*/  @!P6 LDC R0, c[0x3][0x4c] ;  /* 0x00c01300ff00eb82 */ /* 0x000ea20000000800 */
[----:B------:R-:W-:-:S13]  /*0b40*/  ISETP.GE.OR P4, PT, R2, UR7, P4 ;  /* 0x0000000702007c0c */ /* 0x000fda000a786670 */
[----:B01-34-:R-:W-:Y:S05]  /*0b50*/  @P4 EXIT ;  /* 0x000000000000494d */ /* 0x01bfea0003800000 */
[----:B------:R-:W0:Y:S01]  /*0b60*/  LDC.64 R4, c[0x0][0x388] ;  /* 0x0000e200ff047b82 */ /* 0x000e220000000a00 */
[----:B--2--5:R-:W-:Y:S01]  /*0b70*/  @!P6 FFMA R3, R8, R0, R3 ;  /* 0x000000000803e223 */ /* 0x024fe20000000003 */
[----:B------:R-:W-:-:S03]  /*0b80*/  IMAD.IADD R7, R2, 0x1, R7 ;  /* 0x0000000102077824 */ /* 0x000fc600078e0207 */
[----:B------:R-:W-:-:S03]  /*0b90*/  @!P0 FFMA R3, R6, R9, R3 ;  /* 0x0000000906038223 */ /* 0x000fc60000000003 */
[----:B------:R-:W1:Y:S01]  /*0ba0*/  @!P5 LDC R10, c[0x3][0x60] ;  /* 0x00c01800ff0adb82 */ /* 0x000e620000000800 */
[----:B------:R-:W-:-:S04]  /*0bb0*/  @!P1 FFMA R3, R14, R15, R3 ;  /* 0x0000000f0e039223 */ /* 0x000fc80000000003 */
[----:B------:R-:W-:-:S04]  /*0bc0*/  @!P2 FFMA R3, R12, R17, R3 ;  /* 0x000000110c03a223 */ /* 0x000fc80000000003 */
[----:B------:R-:W-:Y:S01]  /*0bd0*/  @!P3 FFMA R3, R16, R13, R3 ;  /* 0x0000000d1003b223 */ /* 0x000fe20000000003 */
[----:B0-----:R-:W-:-:S04]  /*0be0*/  IMAD.WIDE R4, R7, 0x4, R4 ;  /* 0x0000000407047825 */ /* 0x001fc800078e0204 */
[----:B-1----:R-:W-:-:S05]  /*0bf0*/  @!P5 FFMA R3, R18, R10, R3 ;  /* 0x0000000a1203d223 */ /* 0x002fca0000000003 */
[----:B------:R-:W-:Y:S01]  /*0c00*/  STG.E desc[UR4][R4.64], R3 ;  /* 0x0000000304007986 */ /* 0x000fe2000c101904 */
[----:B------:R-:W-:Y:S05]  /*0c10*/  EXIT ;  /* 0x000000000000794d */ /* 0x000fea0003800000 */
.L_x_1:
        /* <DEDUP_REMOVED lines=14> */
.L_x_3:


//--------------------- .nv.shared._Z26convolutionKernelOptimizedPfS_ii --------------------------
	.section	.nv.shared._Z26convolutionKernelOptimizedPfS_ii,"aw",@nobits
	.sectionflags	@""
	.align	4
.nv.shared._Z26convolutionKernelOptimizedPfS_ii:
	.zero		1280


//--------------------- .nv.shared.reserved.0     --------------------------
	.section	.nv.shared.reserved.0,"aw",@nobits
	.weak		__nv_reservedSMEM_offset_0_alias
	.size		__nv_reservedSMEM_offset_0_alias, 0, 64
	.other		__nv_reservedSMEM_offset_0_alias,@"STO_CUDA_RESERVED_SHARED STV_DEFAULT"
__nv_reservedSMEM_offset_0_alias:
	.zero		0
	.zero		64


//--------------------- .nv.constant0._Z26convolutionKernelOptimizedPfS_ii --------------------------
	.section	.nv.constant0._Z26convolutionKernelOptimizedPfS_ii,"a",@progbits
	.sectionflags	@""
	.align	4
.nv.constant0._Z26convolutionKernelOptimizedPfS_ii:
	.zero		920


//--------------------- .nv.constant0._Z17convolutionKernelPfS_ii --------------------------
	.section	.nv.constant0._Z17convolutionKernelPfS_ii,"a",@progbits
	.sectionflags	@""
	.align	4
.nv.constant0._Z17convolutionKernelPfS_ii:
	.zero		920


//--------------------- SYMBOLS --------------------------

	.type		.nv.reservedSmem.offset0,@object
	.size		.nv.reservedSmem.offset0,0x4
	.type		.nv.reservedSmem.cap,@object
	.size		.nv.reservedSmem.cap,0x4
